//
// Generated by NVIDIA NVVM Compiler
//
// Compiler Build ID: CL-36424714
// Cuda compilation tools, release 13.0, V13.0.88
// Based on NVVM 20.0.0
//

.version 9.0
.target sm_100
.address_size 64

	// .globl	_Z11gemm_kernelPKfS0_Pfiiiiiiiii

.visible .entry _Z11gemm_kernelPKfS0_Pfiiiiiiiii(
	.param .u64 .ptr .align 1 _Z11gemm_kernelPKfS0_Pfiiiiiiiii_param_0,
	.param .u64 .ptr .align 1 _Z11gemm_kernelPKfS0_Pfiiiiiiiii_param_1,
	.param .u64 .ptr .align 1 _Z11gemm_kernelPKfS0_Pfiiiiiiiii_param_2,
	.param .u32 _Z11gemm_kernelPKfS0_Pfiiiiiiiii_param_3,
	.param .u32 _Z11gemm_kernelPKfS0_Pfiiiiiiiii_param_4,
	.param .u32 _Z11gemm_kernelPKfS0_Pfiiiiiiiii_param_5,
	.param .u32 _Z11gemm_kernelPKfS0_Pfiiiiiiiii_param_6,
	.param .u32 _Z11gemm_kernelPKfS0_Pfiiiiiiiii_param_7,
	.param .u32 _Z11gemm_kernelPKfS0_Pfiiiiiiiii_param_8,
	.param .u32 _Z11gemm_kernelPKfS0_Pfiiiiiiiii_param_9,
	.param .u32 _Z11gemm_kernelPKfS0_Pfiiiiiiiii_param_10,
	.param .u32 _Z11gemm_kernelPKfS0_Pfiiiiiiiii_param_11
)
{
	.reg .pred 	%p<13>;
	.reg .b32 	%r<55>;
	.reg .b32 	%f<68>;
	.reg .b64 	%rd<54>;

	ld.param.u64 	%rd4, [_Z11gemm_kernelPKfS0_Pfiiiiiiiii_param_0];
	ld.param.u64 	%rd5, [_Z11gemm_kernelPKfS0_Pfiiiiiiiii_param_1];
	ld.param.u32 	%r29, [_Z11gemm_kernelPKfS0_Pfiiiiiiiii_param_3];
	ld.param.u32 	%r30, [_Z11gemm_kernelPKfS0_Pfiiiiiiiii_param_4];
	ld.param.u32 	%r22, [_Z11gemm_kernelPKfS0_Pfiiiiiiiii_param_5];
	ld.param.u32 	%r23, [_Z11gemm_kernelPKfS0_Pfiiiiiiiii_param_6];
	ld.param.u32 	%r24, [_Z11gemm_kernelPKfS0_Pfiiiiiiiii_param_7];
	ld.param.u32 	%r25, [_Z11gemm_kernelPKfS0_Pfiiiiiiiii_param_8];
	ld.param.u32 	%r26, [_Z11gemm_kernelPKfS0_Pfiiiiiiiii_param_9];
	ld.param.u32 	%r27, [_Z11gemm_kernelPKfS0_Pfiiiiiiiii_param_10];
	ld.param.u32 	%r28, [_Z11gemm_kernelPKfS0_Pfiiiiiiiii_param_11];
	cvta.to.global.u64 	%rd1, %rd5;
	cvta.to.global.u64 	%rd2, %rd4;
	mov.u32 	%r32, %ctaid.x;
	mov.u32 	%r33, %ntid.x;
	mov.u32 	%r34, %tid.x;
	mad.lo.s32 	%r1, %r32, %r33, %r34;
	mov.u32 	%r35, %ctaid.y;
	mov.u32 	%r36, %ntid.y;
	mov.u32 	%r37, %tid.y;
	mad.lo.s32 	%r38, %r35, %r36, %r37;
	setp.ge.s32 	%p1, %r1, %r29;
	setp.ge.s32 	%p2, %r38, %r30;
	or.pred  	%p3, %p1, %p2;
	@%p3 bra 	$L__BB0_14;
	setp.lt.s32 	%p4, %r22, 1;
	mov.f32 	%f67, 0f00000000;
	@%p4 bra 	$L__BB0_13;
	mul.lo.s32 	%r3, %r23, %r1;
	mul.lo.s32 	%r4, %r26, %r38;
	and.b32  	%r5, %r22, 7;
	setp.lt.u32 	%p5, %r22, 8;
	mov.f32 	%f67, 0f00000000;
	mov.b32 	%r53, 0;
	@%p5 bra 	$L__BB0_5;
	and.b32  	%r53, %r22, 2147483640;
	neg.s32 	%r51, %r53;
	shl.b32 	%r8, %r25, 3;
	shl.b32 	%r9, %r24, 3;
	mov.f32 	%f67, 0f00000000;
	mul.wide.s32 	%rd10, %r24, 4;
	mul.wide.s32 	%rd12, %r25, 4;
	mov.u32 	%r49, %r3;
	mov.u32 	%r50, %r4;
$L__BB0_4:
	.pragma "nounroll";
	mul.wide.s32 	%rd6, %r49, 4;
	add.s64 	%rd7, %rd2, %rd6;
	ld.global.f32 	%f17, [%rd7];
	mul.wide.s32 	%rd8, %r50, 4;
	add.s64 	%rd9, %rd1, %rd8;
	ld.global.f32 	%f18, [%rd9];
	fma.rn.f32 	%f19, %f17, %f18, %f67;
	add.s64 	%rd11, %rd7, %rd10;
	ld.global.f32 	%f20, [%rd11];
	add.s64 	%rd13, %rd9, %rd12;
	ld.global.f32 	%f21, [%rd13];
	fma.rn.f32 	%f22, %f20, %f21, %f19;
	add.s64 	%rd14, %rd11, %rd10;
	ld.global.f32 	%f23, [%rd14];
	add.s64 	%rd15, %rd13, %rd12;
	ld.global.f32 	%f24, [%rd15];
	fma.rn.f32 	%f25, %f23, %f24, %f22;
	add.s64 	%rd16, %rd14, %rd10;
	ld.global.f32 	%f26, [%rd16];
	add.s64 	%rd17, %rd15, %rd12;
	ld.global.f32 	%f27, [%rd17];
	fma.rn.f32 	%f28, %f26, %f27, %f25;
	add.s64 	%rd18, %rd16, %rd10;
	ld.global.f32 	%f29, [%rd18];
	add.s64 	%rd19, %rd17, %rd12;
	ld.global.f32 	%f30, [%rd19];
	fma.rn.f32 	%f31, %f29, %f30, %f28;
	add.s64 	%rd20, %rd18, %rd10;
	ld.global.f32 	%f32, [%rd20];
	add.s64 	%rd21, %rd19, %rd12;
	ld.global.f32 	%f33, [%rd21];
	fma.rn.f32 	%f34, %f32, %f33, %f31;
	add.s64 	%rd22, %rd20, %rd10;
	ld.global.f32 	%f35, [%rd22];
	add.s64 	%rd23, %rd21, %rd12;
	ld.global.f32 	%f36, [%rd23];
	fma.rn.f32 	%f37, %f35, %f36, %f34;
	add.s64 	%rd24, %rd22, %rd10;
	ld.global.f32 	%f38, [%rd24];
	add.s64 	%rd25, %rd23, %rd12;
	ld.global.f32 	%f39, [%rd25];
	fma.rn.f32 	%f67, %f38, %f39, %f37;
	add.s32 	%r51, %r51, 8;
	add.s32 	%r50, %r50, %r8;
	add.s32 	%r49, %r49, %r9;
	setp.ne.s32 	%p6, %r51, 0;
	@%p6 bra 	$L__BB0_4;
$L__BB0_5:
	setp.eq.s32 	%p7, %r5, 0;
	@%p7 bra 	$L__BB0_13;
	and.b32  	%r17, %r22, 3;
	setp.lt.u32 	%p8, %r5, 4;
	@%p8 bra 	$L__BB0_8;
	mad.lo.s32 	%r40, %r53, %r24, %r3;
	mul.wide.s32 	%rd26, %r40, 4;
	add.s64 	%rd27, %rd2, %rd26;
	ld.global.f32 	%f41, [%rd27];
	mad.lo.s32 	%r41, %r53, %r25, %r4;
	mul.wide.s32 	%rd28, %r41, 4;
	add.s64 	%rd29, %rd1, %rd28;
	ld.global.f32 	%f42, [%rd29];
	fma.rn.f32 	%f43, %f41, %f42, %f67;
	mul.wide.s32 	%rd30, %r24, 4;
	add.s64 	%rd31, %rd27, %rd30;
	ld.global.f32 	%f44, [%rd31];
	mul.wide.s32 	%rd32, %r25, 4;
	add.s64 	%rd33, %rd29, %rd32;
	ld.global.f32 	%f45, [%rd33];
	fma.rn.f32 	%f46, %f44, %f45, %f43;
	add.s64 	%rd34, %rd31, %rd30;
	ld.global.f32 	%f47, [%rd34];
	add.s64 	%rd35, %rd33, %rd32;
	ld.global.f32 	%f48, [%rd35];
	fma.rn.f32 	%f49, %f47, %f48, %f46;
	add.s64 	%rd36, %rd34, %rd30;
	ld.global.f32 	%f50, [%rd36];
	add.s64 	%rd37, %rd35, %rd32;
	ld.global.f32 	%f51, [%rd37];
	fma.rn.f32 	%f67, %f50, %f51, %f49;
	add.s32 	%r53, %r53, 4;
$L__BB0_8:
	setp.eq.s32 	%p9, %r17, 0;
	@%p9 bra 	$L__BB0_13;
	setp.eq.s32 	%p10, %r17, 1;
	@%p10 bra 	$L__BB0_11;
	mad.lo.s32 	%r42, %r53, %r24, %r3;
	mul.wide.s32 	%rd38, %r42, 4;
	add.s64 	%rd39, %rd2, %rd38;
	ld.global.f32 	%f53, [%rd39];
	mad.lo.s32 	%r43, %r53, %r25, %r4;
	mul.wide.s32 	%rd40, %r43, 4;
	add.s64 	%rd41, %rd1, %rd40;
	ld.global.f32 	%f54, [%rd41];
	fma.rn.f32 	%f55, %f53, %f54, %f67;
	mul.wide.s32 	%rd42, %r24, 4;
	add.s64 	%rd43, %rd39, %rd42;
	ld.global.f32 	%f56, [%rd43];
	mul.wide.s32 	%rd44, %r25, 4;
	add.s64 	%rd45, %rd41, %rd44;
	ld.global.f32 	%f57, [%rd45];
	fma.rn.f32 	%f67, %f56, %f57, %f55;
	add.s32 	%r53, %r53, 2;
$L__BB0_11:
	and.b32  	%r44, %r22, 1;
	setp.eq.b32 	%p11, %r44, 1;
	not.pred 	%p12, %p11;
	@%p12 bra 	$L__BB0_13;
	mad.lo.s32 	%r45, %r53, %r24, %r3;
	mul.wide.s32 	%rd46, %r45, 4;
	add.s64 	%rd47, %rd2, %rd46;
	ld.global.f32 	%f58, [%rd47];
	mad.lo.s32 	%r46, %r53, %r25, %r4;
	mul.wide.s32 	%rd48, %r46, 4;
	add.s64 	%rd49, %rd1, %rd48;
	ld.global.f32 	%f59, [%rd49];
	fma.rn.f32 	%f67, %f58, %f59, %f67;
$L__BB0_13:
	ld.param.u64 	%rd53, [_Z11gemm_kernelPKfS0_Pfiiiiiiiii_param_2];
	mul.lo.s32 	%r47, %r27, %r1;
	mad.lo.s32 	%r48, %r28, %r38, %r47;
	cvta.to.global.u64 	%rd50, %rd53;
	mul.wide.s32 	%rd51, %r48, 4;
	add.s64 	%rd52, %rd50, %rd51;
	st.global.f32 	[%rd52], %f67;
$L__BB0_14:
	ret;

}


// ===== COMPILED SASS (sm_100) =====

	.target	sm_100

	.elftype	@"ET_EXEC"


//--------------------- .note.nv.tkinfo           --------------------------
	.section	.note.nv.tkinfo,"",@"SHT_NOTE"
	.sectionflags	@"SHF_NOTE_NV_TKINFO"
	.tkinfo
        /*0018*/ 	.word	0x00000002
        /*0030*/ 	.string	""
        /*0030*/ 	.string	"ptxas"
        /*0030*/ 	.string	"Cuda compilation tools, release 13.0, V13.0.88"
        /*0030*/ 	.string	"Build cuda_13.0.r13.0/compiler.36424714_0"
        /*0030*/ 	.string	"-arch sm_100 -m 64 "



//--------------------- .note.nv.cuinfo           --------------------------
	.section	.note.nv.cuinfo,"",@"SHT_NOTE"
	.sectionflags	@"SHF_NOTE_NV_CUINFO"
        /*0018*/ 	.short	0x0002
        /*001a*/ 	.short	0x0064
        /*001c*/ 	.short	0x0082
	.zero		2


//--------------------- .nv.info                  --------------------------
	.section	.nv.info,"",@"SHT_CUDA_INFO"
	.align	4


	//----- nvinfo : EIATTR_REGCOUNT
	.align		4
        /*0000*/ 	.byte	0x04, 0x2f
        /*0002*/ 	.short	(.L_1 - .L_0)
	.align		4
.L_0:
        /*0004*/ 	.word	index@(_Z11gemm_kernelPKfS0_Pfiiiiiiiii)
        /*0008*/ 	.word	0x00000020


	//----- nvinfo : EIATTR_FRAME_SIZE
	.align		4
.L_1:
        /*000c*/ 	.byte	0x04, 0x11
        /*000e*/ 	.short	(.L_3 - .L_2)
	.align		4
.L_2:
        /*0010*/ 	.word	index@(_Z11gemm_kernelPKfS0_Pfiiiiiiiii)
        /*0014*/ 	.word	0x00000000


	//----- nvinfo : EIATTR_MIN_STACK_SIZE
	.align		4
.L_3:
        /*0018*/ 	.byte	0x04, 0x12
        /*001a*/ 	.short	(.L_5 - .L_4)
	.align		4
.L_4:
        /*001c*/ 	.word	index@(_Z11gemm_kernelPKfS0_Pfiiiiiiiii)
        /*0020*/ 	.word	0x00000000
.L_5:


//--------------------- .nv.compat                --------------------------
	.section	.nv.compat,"",@"SHT_CUDA_COMPAT_INFO"
	.align	4
        /*0000*/ 	.byte	0x02, 0x09, 0x00, 0x00, 0x02, 0x02, 0x01, 0x00, 0x02, 0x05, 0x05, 0x00, 0x03, 0x07, 0x01, 0x01
        /*0010*/ 	.byte	0x02, 0x03, 0x00, 0x00, 0x02, 0x06, 0x01, 0x00, 0x04, 0x0b, 0x08, 0x00, 0x09, 0x00, 0x00, 0x00
        /*0020*/ 	.byte	0x00, 0x00, 0x00, 0x00


//--------------------- .nv.info._Z11gemm_kernelPKfS0_Pfiiiiiiiii --------------------------
	.section	.nv.info._Z11gemm_kernelPKfS0_Pfiiiiiiiii,"",@"SHT_CUDA_INFO"
	.sectionflags	@""
	.align	4


	//----- nvinfo : EIATTR_CUDA_API_VERSION
	.align		4
        /*0000*/ 	.byte	0x04, 0x37
        /*0002*/ 	.short	(.L_7 - .L_6)
.L_6:
        /*0004*/ 	.word	0x00000082


	//----- nvinfo : EIATTR_KPARAM_INFO
	.align		4
.L_7:
        /*0008*/ 	.byte	0x04, 0x17
        /*000a*/ 	.short	(.L_9 - .L_8)
.L_8:
        /*000c*/ 	.word	0x00000000
        /*0010*/ 	.short	0x000b
        /*0012*/ 	.short	0x0038
        /*0014*/ 	.byte	0x00, 0xf0, 0x11, 0x00


	//----- nvinfo : EIATTR_KPARAM_INFO
	.align		4
.L_9:
        /*0018*/ 	.byte	0x04, 0x17
        /*001a*/ 	.short	(.L_11 - .L_10)
.L_10:
        /*001c*/ 	.word	0x00000000
        /*0020*/ 	.short	0x000a
        /*0022*/ 	.short	0x0034
        /*0024*/ 	.byte	0x00, 0xf0, 0x11, 0x00


	//----- nvinfo : EIATTR_KPARAM_INFO
	.align		4
.L_11:
        /*0028*/ 	.byte	0x04, 0x17
        /*002a*/ 	.short	(.L_13 - .L_12)
.L_12:
        /*002c*/ 	.word	0x00000000
        /*0030*/ 	.short	0x0009
        /*0032*/ 	.short	0x0030
        /*0034*/ 	.byte	0x00, 0xf0, 0x11, 0x00


	//----- nvinfo : EIATTR_KPARAM_INFO
	.align		4
.L_13:
        /*0038*/ 	.byte	0x04, 0x17
        /*003a*/ 	.short	(.L_15 - .L_14)
.L_14:
        /*003c*/ 	.word	0x00000000
        /*0040*/ 	.short	0x0008
        /*0042*/ 	.short	0x002c
        /*0044*/ 	.byte	0x00, 0xf0, 0x11, 0x00


	//----- nvinfo : EIATTR_KPARAM_INFO
	.align		4
.L_15:
        /*0048*/ 	.byte	0x04, 0x17
        /*004a*/ 	.short	(.L_17 - .L_16)
.L_16:
        /*004c*/ 	.word	0x00000000
        /*0050*/ 	.short	0x0007
        /*0052*/ 	.short	0x0028
        /*0054*/ 	.byte	0x00, 0xf0, 0x11, 0x00


	//----- nvinfo : EIATTR_KPARAM_INFO
	.align		4
.L_17:
        /*0058*/ 	.byte	0x04, 0x17
        /*005a*/ 	.short	(.L_19 - .L_18)
.L_18:
        /*005c*/ 	.word	0x00000000
        /*0060*/ 	.short	0x0006
        /*0062*/ 	.short	0x0024
        /*0064*/ 	.byte	0x00, 0xf0, 0x11, 0x00


	//----- nvinfo : EIATTR_KPARAM_INFO
	.align		4
.L_19:
        /*0068*/ 	.byte	0x04, 0x17
        /*006a*/ 	.short	(.L_21 - .L_20)
.L_20:
        /*006c*/ 	.word	0x00000000
        /*0070*/ 	.short	0x0005
        /*0072*/ 	.short	0x0020
        /*0074*/ 	.byte	0x00, 0xf0, 0x11, 0x00


	//----- nvinfo : EIATTR_KPARAM_INFO
	.align		4
.L_21:
        /*0078*/ 	.byte	0x04, 0x17
        /*007a*/ 	.short	(.L_23 - .L_22)
.L_22:
        /*007c*/ 	.word	0x00000000
        /*0080*/ 	.short	0x0004
        /*0082*/ 	.short	0x001c
        /*0084*/ 	.byte	0x00, 0xf0, 0x11, 0x00


	//----- nvinfo : EIATTR_KPARAM_INFO
	.align		4
.L_23:
        /*0088*/ 	.byte	0x04, 0x17
        /*008a*/ 	.short	(.L_25 - .L_24)
.L_24:
        /*008c*/ 	.word	0x00000000
        /*0090*/ 	.short	0x0003
        /*0092*/ 	.short	0x0018
        /*0094*/ 	.byte	0x00, 0xf0, 0x11, 0x00


	//----- nvinfo : EIATTR_KPARAM_INFO
	.align		4
.L_25:
        /*0098*/ 	.byte	0x04, 0x17
        /*009a*/ 	.short	(.L_27 - .L_26)
.L_26:
        /*009c*/ 	.word	0x00000000
        /*00a0*/ 	.short	0x0002
        /*00a2*/ 	.short	0x0010
        /*00a4*/ 	.byte	0x00, 0xf5, 0x21, 0x00


	//----- nvinfo : EIATTR_KPARAM_INFO
	.align		4
.L_27:
        /*00a8*/ 	.byte	0x04, 0x17
        /*00aa*/ 	.short	(.L_29 - .L_28)
.L_28:
        /*00ac*/ 	.word	0x00000000
        /*00b0*/ 	.short	0x0001
        /*00b2*/ 	.short	0x0008
        /*00b4*/ 	.byte	0x00, 0xf5, 0x21, 0x00


	//----- nvinfo : EIATTR_KPARAM_INFO
	.align		4
.L_29:
        /*00b8*/ 	.byte	0x04, 0x17
        /*00ba*/ 	.short	(.L_31 - .L_30)
.L_30:
        /*00bc*/ 	.word	0x00000000
        /*00c0*/ 	.short	0x0000
        /*00c2*/ 	.short	0x0000
        /*00c4*/ 	.byte	0x00, 0xf5, 0x21, 0x00


	//----- nvinfo : EIATTR_SPARSE_MMA_MASK
	.align		4
.L_31:
        /*00c8*/ 	.byte	0x03, 0x50
        /*00ca*/ 	.short	0x0000


	//----- nvinfo : EIATTR_MAXREG_COUNT
	.align		4
        /*00cc*/ 	.byte	0x03, 0x1b
        /*00ce*/ 	.short	0x00ff


	//----- nvinfo : EIATTR_MERCURY_ISA_VERSION
	.align		4
        /*00d0*/ 	.byte	0x03, 0x5f
        /*00d2*/ 	.short	0x0101


	//----- nvinfo : EIATTR_VRC_CTA_INIT_COUNT
	.align		4
        /*00d4*/ 	.byte	0x02, 0x4a
	.zero		1
	.zero		1


	//----- nvinfo : EIATTR_EXIT_INSTR_OFFSETS
	.align		4
        /*00d8*/ 	.byte	0x04, 0x1c
        /*00da*/ 	.short	(.L_33 - .L_32)


	//   ....[0]....
.L_32:
        /*00dc*/ 	.word	0x000000c0


	//   ....[1]....
        /*00e0*/ 	.word	0x00000950


	//----- nvinfo : EIATTR_CBANK_PARAM_SIZE
	.align		4
.L_33:
        /*00e4*/ 	.byte	0x03, 0x19
        /*00e6*/ 	.short	0x003c


	//----- nvinfo : EIATTR_PARAM_CBANK
	.align		4
        /*00e8*/ 	.byte	0x04, 0x0a
        /*00ea*/ 	.short	(.L_35 - .L_34)
	.align		4
.L_34:
        /*00ec*/ 	.word	index@(.nv.constant0._Z11gemm_kernelPKfS0_Pfiiiiiiiii)
        /*00f0*/ 	.short	0x0380
        /*00f2*/ 	.short	0x003c


	//----- nvinfo : EIATTR_SW_WAR
	.align		4
.L_35:
        /*00f4*/ 	.byte	0x04, 0x36
        /*00f6*/ 	.short	(.L_37 - .L_36)
.L_36:
        /*00f8*/ 	.word	0x00000008
.L_37:


//--------------------- .nv.callgraph             --------------------------
	.section	.nv.callgraph,"",@"SHT_CUDA_CALLGRAPH"
	.align	4
	.sectionentsize	8
	.align		4
        /*0000*/ 	.word	0x00000000
	.align		4
        /*0004*/ 	.word	0xffffffff
	.align		4
        /*0008*/ 	.word	0x00000000
	.align		4
        /*000c*/ 	.word	0xfffffffe
	.align		4
        /*0010*/ 	.word	0x00000000
	.align		4
        /*0014*/ 	.word	0xfffffffd
	.align		4
        /*0018*/ 	.word	0x00000000
	.align		4
        /*001c*/ 	.word	0xfffffffc


//--------------------- .text._Z11gemm_kernelPKfS0_Pfiiiiiiiii --------------------------
	.section	.text._Z11gemm_kernelPKfS0_Pfiiiiiiiii,"ax",@progbits
	.align	128
        .global         _Z11gemm_kernelPKfS0_Pfiiiiiiiii
        .type           _Z11gemm_kernelPKfS0_Pfiiiiiiiii,@function
        .size           _Z11gemm_kernelPKfS0_Pfiiiiiiiii,(.L_x_5 - _Z11gemm_kernelPKfS0_Pfiiiiiiiii)
        .other          _Z11gemm_kernelPKfS0_Pfiiiiiiiii,@"STO_CUDA_ENTRY STV_DEFAULT"
_Z11gemm_kernelPKfS0_Pfiiiiiiiii:
.text._Z11gemm_kernelPKfS0_Pfiiiiiiiii:
[----:B------:R-:W-:Y:S01]  /*0000*/  LDC R1, c[0x0][0x37c] ;  /* 0x0000df00ff017b82 */ /* 0x000fe20000000800 */
[----:B------:R-:W0:Y:S07]  /*0010*/  S2R R5, SR_TID.Y ;  /* 0x0000000000057919 */ /* 0x000e2e0000002200 */
[----:B------:R-:W1:Y:S01]  /*0020*/  LDC R2, c[0x0][0x360] ;  /* 0x0000d800ff027b82 */ /* 0x000e620000000800 */
[----:B------:R-:W2:Y:S01]  /*0030*/  LDCU.64 UR6, c[0x0][0x398] ;  /* 0x00007300ff0677ac */ /* 0x000ea20008000a00 */
[----:B------:R-:W1:Y:S06]  /*0040*/  S2R R3, SR_TID.X ;  /* 0x0000000000037919 */ /* 0x000e6c0000002100 */
[----:B------:R-:W0:Y:S08]  /*0050*/  S2UR UR5, SR_CTAID.Y ;  /* 0x00000000000579c3 */ /* 0x000e300000002600 */
[----:B------:R-:W0:Y:S08]  /*0060*/  LDC R0, c[0x0][0x364] ;  /* 0x0000d900ff007b82 */ /* 0x000e300000000800 */
[----:B------:R-:W1:Y:S01]  /*0070*/  S2UR UR4, SR_CTAID.X ;  /* 0x00000000000479c3 */ /* 0x000e620000002500 */
[----:B0-----:R-:W-:-:S05]  /*0080*/  IMAD R0, R0, UR5, R5 ;  /* 0x0000000500007c24 */ /* 0x001fca000f8e0205 */
[----:B--2---:R-:W-:Y:S01]  /*0090*/  ISETP.GE.AND P0, PT, R0, UR7, PT ;  /* 0x0000000700007c0c */ /* 0x004fe2000bf06270 */
[----:B-1----:R-:W-:-:S05]  /*00a0*/  IMAD R2, R2, UR4, R3 ;  /* 0x0000000402027c24 */ /* 0x002fca000f8e0203 */
[----:B------:R-:W-:-:S13]  /*00b0*/  ISETP.GE.OR P0, PT, R2, UR6, P0 ;  /* 0x0000000602007c0c */ /* 0x000fda0008706670 */
[----:B------:R-:W-:Y:S05]  /*00c0*/  @P0 EXIT ;  /* 0x000000000000094d */ /* 0x000fea0003800000 */
[----:B------:R-:W0:Y:S01]  /*00d0*/  LDC R3, c[0x0][0x3a0] ;  /* 0x0000e800ff037b82 */ /* 0x000e220000000800 */
[----:B------:R-:W1:Y:S01]  /*00e0*/  LDCU.64 UR4, c[0x0][0x358] ;  /* 0x00006b00ff0477ac */ /* 0x000e620008000a00 */
[----:B------:R-:W-:Y:S01]  /*00f0*/  HFMA2 R22, -RZ, RZ, 0, 0 ;  /* 0x00000000ff167431 */ /* 0x000fe200000001ff */
[----:B0-----:R-:W-:-:S13]  /*0100*/  ISETP.GE.AND P0, PT, R3, 0x1, PT ;  /* 0x000000010300780c */ /* 0x001fda0003f06270 */
[----:B-1----:R-:W-:Y:S05]  /*0110*/  @!P0 BRA `(.L_x_0) ;  /* 0x0000000400f08947 */ /* 0x002fea0003800000 */
[----:B------:R-:W0:Y:S01]  /*0120*/  LDCU UR6, c[0x0][0x3a4] ;  /* 0x00007480ff0677ac */ /* 0x000e220008000800 */
[C---:B------:R-:W-:Y:S02]  /*0130*/  ISETP.GE.U32.AND P1, PT, R3.reuse, 0x8, PT ;  /* 0x000000080300780c */ /* 0x040fe40003f26070 */
[----:B------:R-:W-:Y:S01]  /*0140*/  LOP3.LUT R5, R3, 0x7, RZ, 0xc0, !PT ;  /* 0x0000000703057812 */ /* 0x000fe200078ec0ff */
[----:B------:R-:W1:Y:S01]  /*0150*/  LDCU UR7, c[0x0][0x3b0] ;  /* 0x00007600ff0777ac */ /* 0x000e620008000800 */
[----:B------:R-:W-:Y:S02]  /*0160*/  MOV R22, RZ ;  /* 0x000000ff00167202 */ /* 0x000fe40000000f00 */
[----:B------:R-:W-:Y:S02]  /*0170*/  ISETP.NE.AND P0, PT, R5, RZ, PT ;  /* 0x000000ff0500720c */ /* 0x000fe40003f05270 */
[----:B------:R-:W-:Y:S01]  /*0180*/  MOV R6, RZ ;  /* 0x000000ff00067202 */ /* 0x000fe20000000f00 */
[----:B0-----:R-:W-:-:S02]  /*0190*/  IMAD R7, R2, UR6, RZ ;  /* 0x0000000602077c24 */ /* 0x001fc4000f8e02ff */
[----:B-1----:R-:W-:Y:S02]  /*01a0*/  IMAD R8, R0, UR7, RZ ;  /* 0x0000000700087c24 */ /* 0x002fe4000f8e02ff */
[----:B------:R-:W-:Y:S06]  /*01b0*/  @!P1 BRA `(.L_x_1) ;  /* 0x0000000000d49947 */ /* 0x000fec0003800000 */
[----:B------:R-:W-:Y:S02]  /*01c0*/  LOP3.LUT R6, R3, 0x7ffffff8, RZ, 0xc0, !PT ;  /* 0x7ffffff803067812 */ /* 0x000fe400078ec0ff */
[----:B------:R-:W-:Y:S02]  /*01d0*/  MOV R22, RZ ;  /* 0x000000ff00167202 */ /* 0x000fe40000000f00 */
[----:B------:R-:W-:Y:S02]  /*01e0*/  MOV R9, R7 ;  /* 0x0000000700097202 */ /* 0x000fe40000000f00 */
[----:B------:R-:W-:Y:S02]  /*01f0*/  MOV R10, R8 ;  /* 0x00000008000a7202 */ /* 0x000fe40000000f00 */
[----:B------:R-:W-:-:S07]  /*0200*/  IADD3 R4, PT, PT, -R6, RZ, RZ ;  /* 0x000000ff06047210 */ /* 0x000fce0007ffe1ff */
.L_x_2:
[----:B------:R-:W0:Y:S08]  /*0210*/  LDC.64 R20, c[0x0][0x380] ;  /* 0x0000e000ff147b82 */ /* 0x000e300000000a00 */
[----:B------:R-:W1:Y:S08]  /*0220*/  LDC.64 R16, c[0x0][0x388] ;  /* 0x0000e200ff107b82 */ /* 0x000e700000000a00 */
[----:B------:R-:W2:Y:S01]  /*0230*/  LDC.64 R12, c[0x0][0x3a8] ;  /* 0x0000ea00ff0c7b82 */ /* 0x000ea20000000a00 */
[----:B0-----:R-:W-:-:S05]  /*0240*/  IMAD.WIDE R20, R9, 0x4, R20 ;  /* 0x0000000409147825 */ /* 0x001fca00078e0214 */
[----:B------:R2:W3:Y:S01]  /*0250*/  LDG.E R15, desc[UR4][R20.64] ;  /* 0x00000004140f7981 */ /* 0x0004e2000c1e1900 */
[----:B-1----:R-:W-:-:S05]  /*0260*/  IMAD.WIDE R16, R10, 0x4, R16 ;  /* 0x000000040a107825 */ /* 0x002fca00078e0210 */
[----:B------:R0:W3:Y:S01]  /*0270*/  LDG.E R18, desc[UR4][R16.64] ;  /* 0x0000000410127981 */ /* 0x0000e2000c1e1900 */
[----:B--2---:R-:W-:-:S05]  /*0280*/  IMAD.WIDE R20, R12, 0x4, R20 ;  /* 0x000000040c147825 */ /* 0x004fca00078e0214 */
[----:B------:R-:W2:Y:S01]  /*0290*/  LDG.E R11, desc[UR4][R20.64] ;  /* 0x00000004140b7981 */ /* 0x000ea2000c1e1900 */
[----:B0-----:R-:W-:-:S05]  /*02a0*/  IMAD.WIDE R16, R13, 0x4, R16 ;  /* 0x000000040d107825 */ /* 0x001fca00078e0210 */
[----:B------:R0:W2:Y:S01]  /*02b0*/  LDG.E R14, desc[UR4][R16.64] ;  /* 0x00000004100e7981 */ /* 0x0000a2000c1e1900 */
[----:B------:R-:W-:-:S04]  /*02c0*/  IMAD.WIDE R28, R12, 0x4, R20 ;  /* 0x000000040c1c7825 */ /* 0x000fc800078e0214 */
[----:B------:R-:W-:-:S04]  /*02d0*/  IMAD.WIDE R26, R13, 0x4, R16 ;  /* 0x000000040d1a7825 */ /* 0x000fc800078e0210 */
[----:B------:R-:W-:Y:S02]  /*02e0*/  IMAD.WIDE R24, R12, 0x4, R28 ;  /* 0x000000040c187825 */ /* 0x000fe400078e021c */
[----:B------:R-:W4:Y:S02]  /*02f0*/  LDG.E R28, desc[UR4][R28.64] ;  /* 0x000000041c1c7981 */ /* 0x000f24000c1e1900 */
[C---:B0-----:R-:W-:Y:S02]  /*0300*/  IMAD.WIDE R16, R13.reuse, 0x4, R26 ;  /* 0x000000040d107825 */ /* 0x041fe400078e021a */
[----:B------:R-:W4:Y:S04]  /*0310*/  LDG.E R27, desc[UR4][R26.64] ;  /* 0x000000041a1b7981 */ /* 0x000f28000c1e1900 */
[----:B------:R0:W5:Y:S02]  /*0320*/  LDG.E R26, desc[UR4][R16.64] ;  /* 0x00000004101a7981 */ /* 0x000164000c1e1900 */
[----:B0-----:R-:W-:-:S04]  /*0330*/  IMAD.WIDE R16, R13, 0x4, R16 ;  /* 0x000000040d107825 */ /* 0x001fc800078e0210 */
[----:B---3--:R-:W-:Y:S01]  /*0340*/  FFMA R22, R15, R18, R22 ;  /* 0x000000120f167223 */ /* 0x008fe20000000016 */
[C---:B------:R-:W-:Y:S02]  /*0350*/  IMAD.WIDE R18, R12.reuse, 0x4, R24 ;  /* 0x000000040c127825 */ /* 0x040fe400078e0218 */
[----:B------:R-:W5:Y:S02]  /*0360*/  LDG.E R25, desc[UR4][R24.64] ;  /* 0x0000000418197981 */ /* 0x000f64000c1e1900 */
[C---:B------:R-:W-:Y:S02]  /*0370*/  IMAD.WIDE R20, R12.reuse, 0x4, R18 ;  /* 0x000000040c147825 */ /* 0x040fe400078e0212 */
[----:B------:R-:W3:Y:S04]  /*0380*/  LDG.E R23, desc[UR4][R18.64] ;  /* 0x0000000412177981 */ /* 0x000ee8000c1e1900 */
[----:B------:R0:W3:Y:S01]  /*0390*/  LDG.E R24, desc[UR4][R16.64] ;  /* 0x0000000410187981 */ /* 0x0000e2000c1e1900 */
[----:B--2---:R-:W-:Y:S01]  /*03a0*/  FFMA R11, R11, R14, R22 ;  /* 0x0000000e0b0b7223 */ /* 0x004fe20000000016 */
[----:B------:R-:W-:-:S02]  /*03b0*/  IMAD.WIDE R14, R12, 0x4, R20 ;  /* 0x000000040c0e7825 */ /* 0x000fc400078e0214 */
[----:B------:R-:W2:Y:S02]  /*03c0*/  LDG.E R21, desc[UR4][R20.64] ;  /* 0x0000000414157981 */ /* 0x000ea4000c1e1900 */
[C---:B0-----:R-:W-:Y:S02]  /*03d0*/  IMAD.WIDE R16, R13.reuse, 0x4, R16 ;  /* 0x000000040d107825 */ /* 0x041fe400078e0210 */
[----:B------:R0:W2:Y:S02]  /*03e0*/  LDG.E R20, desc[UR4][R14.64] ;  /* 0x000000040e147981 */ /* 0x0000a4000c1e1900 */
[----:B------:R-:W-:Y:S02]  /*03f0*/  IMAD.WIDE R18, R13, 0x4, R16 ;  /* 0x000000040d127825 */ /* 0x000fe400078e0210 */
[----:B------:R-:W2:Y:S02]  /*0400*/  LDG.E R22, desc[UR4][R16.64] ;  /* 0x0000000410167981 */ /* 0x000ea4000c1e1900 */
[----:B0-----:R-:W-:-:S05]  /*0410*/  IMAD.WIDE R14, R12, 0x4, R14 ;  /* 0x000000040c0e7825 */ /* 0x001fca00078e020e */
[----:B------:R-:W2:Y:S04]  /*0420*/  LDG.E R29, desc[UR4][R14.64] ;  /* 0x000000040e1d7981 */ /* 0x000ea8000c1e1900 */
[----:B------:R0:W2:Y:S02]  /*0430*/  LDG.E R15, desc[UR4][R18.64] ;  /* 0x00000004120f7981 */ /* 0x0000a4000c1e1900 */
[----:B0-----:R-:W-:-:S06]  /*0440*/  IMAD.WIDE R18, R13, 0x4, R18 ;  /* 0x000000040d127825 */ /* 0x001fcc00078e0212 */
[----:B------:R-:W2:Y:S01]  /*0450*/  LDG.E R18, desc[UR4][R18.64] ;  /* 0x0000000412127981 */ /* 0x000ea2000c1e1900 */
[----:B----4-:R-:W-:Y:S01]  /*0460*/  FFMA R28, R28, R27, R11 ;  /* 0x0000001b1c1c7223 */ /* 0x010fe2000000000b */
[----:B------:R-:W-:-:S04]  /*0470*/  IADD3 R4, PT, PT, R4, 0x8, RZ ;  /* 0x0000000804047810 */ /* 0x000fc80007ffe0ff */
[----:B------:R-:W-:Y:S02]  /*0480*/  ISETP.NE.AND P1, PT, R4, RZ, PT ;  /* 0x000000ff0400720c */ /* 0x000fe40003f25270 */
[----:B------:R-:W-:Y:S02]  /*0490*/  LEA R9, R12, R9, 0x3 ;  /* 0x000000090c097211 */ /* 0x000fe400078e18ff */
[----:B------:R-:W-:Y:S01]  /*04a0*/  LEA R10, R13, R10, 0x3 ;  /* 0x0000000a0d0a7211 */ /* 0x000fe200078e18ff */
[----:B-----5:R-:W-:-:S04]  /*04b0*/  FFMA R26, R25, R26, R28 ;  /* 0x0000001a191a7223 */ /* 0x020fc8000000001c */
[----:B---3--:R-:W-:-:S04]  /*04c0*/  FFMA R24, R23, R24, R26 ;  /* 0x0000001817187223 */ /* 0x008fc8000000001a */
[----:B--2---:R-:W-:-:S04]  /*04d0*/  FFMA R21, R21, R22, R24 ;  /* 0x0000001615157223 */ /* 0x004fc80000000018 */
[----:B------:R-:W-:-:S04]  /*04e0*/  FFMA R20, R20, R15, R21 ;  /* 0x0000000f14147223 */ /* 0x000fc80000000015 */
[----:B------:R-:W-:Y:S01]  /*04f0*/  FFMA R22, R29, R18, R20 ;  /* 0x000000121d167223 */ /* 0x000fe20000000014 */
[----:B------:R-:W-:Y:S06]  /*0500*/  @P1 BRA `(.L_x_2) ;  /* 0xfffffffc00401947 */ /* 0x000fec000383ffff */
.L_x_1:
[----:B------:R-:W-:Y:S05]  /*0510*/  @!P0 BRA `(.L_x_0) ;  /* 0x0000000000f08947 */ /* 0x000fea0003800000 */
[----:B------:R-:W-:Y:S02]  /*0520*/  ISETP.GE.U32.AND P0, PT, R5, 0x4, PT ;  /* 0x000000040500780c */ /* 0x000fe40003f06070 */
[----:B------:R-:W-:-:S04]  /*0530*/  LOP3.LUT R23, R3, 0x3, RZ, 0xc0, !PT ;  /* 0x0000000303177812 */ /* 0x000fc800078ec0ff */
[----:B------:R-:W-:-:S07]  /*0540*/  ISETP.NE.AND P1, PT, R23, RZ, PT ;  /* 0x000000ff1700720c */ /* 0x000fce0003f25270 */
[----:B------:R-:W-:Y:S06]  /*0550*/  @!P0 BRA `(.L_x_3) ;  /* 0x0000000000688947 */ /* 0x000fec0003800000 */
[----:B------:R-:W0:Y:S08]  /*0560*/  LDC.64 R4, c[0x0][0x3a8] ;  /* 0x0000ea00ff047b82 */ /* 0x000e300000000a00 */
[----:B------:R-:W1:Y:S08]  /*0570*/  LDC.64 R18, c[0x0][0x380] ;  /* 0x0000e000ff127b82 */ /* 0x000e700000000a00 */
[----:B------:R-:W2:Y:S01]  /*0580*/  LDC.64 R24, c[0x0][0x388] ;  /* 0x0000e200ff187b82 */ /* 0x000ea20000000a00 */
[----:B0-----:R-:W-:-:S02]  /*0590*/  IMAD R9, R6, R4, R7 ;  /* 0x0000000406097224 */ /* 0x001fc400078e0207 */
[----:B------:R-:W-:Y:S02]  /*05a0*/  IMAD R11, R6, R5, R8 ;  /* 0x00000005060b7224 */ /* 0x000fe400078e0208 */
[----:B-1----:R-:W-:-:S04]  /*05b0*/  IMAD.WIDE R18, R9, 0x4, R18 ;  /* 0x0000000409127825 */ /* 0x002fc800078e0212 */
[----:B------:R-:W-:Y:S02]  /*05c0*/  IMAD.WIDE R12, R4, 0x4, R18 ;  /* 0x00000004040c7825 */ /* 0x000fe400078e0212 */
[----:B------:R-:W3:Y:S02]  /*05d0*/  LDG.E R19, desc[UR4][R18.64] ;  /* 0x0000000412137981 */ /* 0x000ee4000c1e1900 */
[----:B--2---:R-:W-:-:S04]  /*05e0*/  IMAD.WIDE R24, R11, 0x4, R24 ;  /* 0x000000040b187825 */ /* 0x004fc800078e0218 */
[C---:B------:R-:W-:Y:S01]  /*05f0*/  IMAD.WIDE R16, R4.reuse, 0x4, R12 ;  /* 0x0000000404107825 */ /* 0x040fe200078e020c */
[----:B------:R-:W3:Y:S03]  /*0600*/  LDG.E R9, desc[UR4][R24.64] ;  /* 0x0000000418097981 */ /* 0x000ee6000c1e1900 */
[C---:B------:R-:W-:Y:S01]  /*0610*/  IMAD.WIDE R14, R5.reuse, 0x4, R24 ;  /* 0x00000004050e7825 */ /* 0x040fe200078e0218 */
[----:B------:R-:W2:Y:S03]  /*0620*/  LDG.E R12, desc[UR4][R12.64] ;  /* 0x000000040c0c7981 */ /* 0x000ea6000c1e1900 */
[----:B------:R-:W-:Y:S01]  /*0630*/  IMAD.WIDE R20, R4, 0x4, R16 ;  /* 0x0000000404147825 */ /* 0x000fe200078e0210 */
[----:B------:R-:W4:Y:S03]  /*0640*/  LDG.E R26, desc[UR4][R16.64] ;  /* 0x00000004101a7981 */ /* 0x000f26000c1e1900 */
[----:B------:R-:W-:-:S02]  /*0650*/  IMAD.WIDE R10, R5, 0x4, R14 ;  /* 0x00000004050a7825 */ /* 0x000fc400078e020e */
[----:B------:R-:W2:Y:S02]  /*0660*/  LDG.E R14, desc[UR4][R14.64] ;  /* 0x000000040e0e7981 */ /* 0x000ea4000c1e1900 */
[----:B------:R-:W-:Y:S02]  /*0670*/  IMAD.WIDE R4, R5, 0x4, R10 ;  /* 0x0000000405047825 */ /* 0x000fe400078e020a */
[----:B------:R-:W5:Y:S04]  /*0680*/  LDG.E R20, desc[UR4][R20.64] ;  /* 0x0000000414147981 */ /* 0x000f68000c1e1900 */
[----:B------:R-:W4:Y:S04]  /*0690*/  LDG.E R10, desc[UR4][R10.64] ;  /* 0x000000040a0a7981 */ /* 0x000f28000c1e1900 */
[----:B------:R-:W5:Y:S01]  /*06a0*/  LDG.E R4, desc[UR4][R4.64] ;  /* 0x0000000404047981 */ /* 0x000f62000c1e1900 */
[----:B------:R-:W-:Y:S01]  /*06b0*/  IADD3 R6, PT, PT, R6, 0x4, RZ ;  /* 0x0000000406067810 */ /* 0x000fe20007ffe0ff */
[----:B---3--:R-:W-:-:S04]  /*06c0*/  FFMA R9, R19, R9, R22 ;  /* 0x0000000913097223 */ /* 0x008fc80000000016 */
[----:B--2---:R-:W-:-:S04]  /*06d0*/  FFMA R9, R12, R14, R9 ;  /* 0x0000000e0c097223 */ /* 0x004fc80000000009 */
[----:B----4-:R-:W-:-:S04]  /*06e0*/  FFMA R9, R26, R10, R9 ;  /* 0x0000000a1a097223 */ /* 0x010fc80000000009 */
[----:B-----5:R-:W-:-:S07]  /*06f0*/  FFMA R22, R20, R4, R9 ;  /* 0x0000000414167223 */ /* 0x020fce0000000009 */
.L_x_3:
[----:B------:R-:W-:Y:S05]  /*0700*/  @!P1 BRA `(.L_x_0) ;  /* 0x0000000000749947 */ /* 0x000fea0003800000 */
[----:B------:R-:W-:Y:S01]  /*0710*/  ISETP.NE.AND P0, PT, R23, 0x1, PT ;  /* 0x000000011700780c */ /* 0x000fe20003f05270 */
[----:B------:R-:W0:Y:S01]  /*0720*/  LDC.64 R20, c[0x0][0x380] ;  /* 0x0000e000ff147b82 */ /* 0x000e220000000a00 */
[----:B------:R-:W-:-:S04]  /*0730*/  LOP3.LUT R3, R3, 0x1, RZ, 0xc0, !PT ;  /* 0x0000000103037812 */ /* 0x000fc800078ec0ff */
[----:B------:R-:W-:-:S03]  /*0740*/  ISETP.NE.U32.AND P1, PT, R3, 0x1, PT ;  /* 0x000000010300780c */ /* 0x000fc60003f25070 */
[----:B------:R-:W1:Y:S08]  /*0750*/  LDC.64 R16, c[0x0][0x388] ;  /* 0x0000e200ff107b82 */ /* 0x000e700000000a00 */
[----:B------:R-:W2:Y:S08]  /*0760*/  @P0 LDC.64 R12, c[0x0][0x3a8] ;  /* 0x0000ea00ff0c0b82 */ /* 0x000eb00000000a00 */
[----:B------:R-:W3:Y:S08]  /*0770*/  @!P1 LDC.64 R14, c[0x0][0x3a8] ;  /* 0x0000ea00ff0e9b82 */ /* 0x000ef00000000a00 */
[----:B------:R-:W4:Y:S08]  /*0780*/  LDC.64 R4, c[0x0][0x380] ;  /* 0x0000e000ff047b82 */ /* 0x000f300000000a00 */
[----:B------:R-:W5:Y:S01]  /*0790*/  LDC.64 R10, c[0x0][0x388] ;  /* 0x0000e200ff0a7b82 */ /* 0x000f620000000a00 */
[----:B--2---:R-:W-:-:S02]  /*07a0*/  @P0 IMAD R3, R6, R12, R7 ;  /* 0x0000000c06030224 */ /* 0x004fc400078e0207 */
[C---:B------:R-:W-:Y:S01]  /*07b0*/  @P0 IMAD R9, R6.reuse, R13, R8 ;  /* 0x0000000d06090224 */ /* 0x040fe200078e0208 */
[----:B------:R-:W-:Y:S01]  /*07c0*/  @P0 IADD3 R6, PT, PT, R6, 0x2, RZ ;  /* 0x0000000206060810 */ /* 0x000fe20007ffe0ff */
[----:B0-----:R-:W-:-:S04]  /*07d0*/  @P0 IMAD.WIDE R20, R3, 0x4, R20 ;  /* 0x0000000403140825 */ /* 0x001fc800078e0214 */
[----:B-1----:R-:W-:Y:S01]  /*07e0*/  @P0 IMAD.WIDE R16, R9, 0x4, R16 ;  /* 0x0000000409100825 */ /* 0x002fe200078e0210 */
[----:B------:R-:W2:Y:S03]  /*07f0*/  @P0 LDG.E R3, desc[UR4][R20.64] ;  /* 0x0000000414030981 */ /* 0x000ea6000c1e1900 */
[C---:B---3--:R-:W-:Y:S02]  /*0800*/  @!P1 IMAD R9, R6.reuse, R14, R7 ;  /* 0x0000000e06099224 */ /* 0x048fe400078e0207 */
[----:B------:R-:W-:Y:S02]  /*0810*/  @!P1 IMAD R15, R6, R15, R8 ;  /* 0x0000000f060f9224 */ /* 0x000fe400078e0208 */
[----:B------:R-:W-:-:S04]  /*0820*/  @P0 IMAD.WIDE R18, R12, 0x4, R20 ;  /* 0x000000040c120825 */ /* 0x000fc800078e0214 */
[----:B------:R-:W-:Y:S02]  /*0830*/  @P0 IMAD.WIDE R6, R13, 0x4, R16 ;  /* 0x000000040d060825 */ /* 0x000fe400078e0210 */
[----:B------:R-:W2:Y:S02]  /*0840*/  @P0 LDG.E R16, desc[UR4][R16.64] ;  /* 0x0000000410100981 */ /* 0x000ea4000c1e1900 */
[----:B----4-:R-:W-:Y:S02]  /*0850*/  @!P1 IMAD.WIDE R4, R9, 0x4, R4 ;  /* 0x0000000409049825 */ /* 0x010fe400078e0204 */
[----:B------:R-:W3:Y:S02]  /*0860*/  @P0 LDG.E R18, desc[UR4][R18.64] ;  /* 0x0000000412120981 */ /* 0x000ee4000c1e1900 */
[----:B-----5:R-:W-:Y:S02]  /*0870*/  @!P1 IMAD.WIDE R10, R15, 0x4, R10 ;  /* 0x000000040f0a9825 */ /* 0x020fe400078e020a */
[----:B------:R-:W3:Y:S04]  /*0880*/  @P0 LDG.E R6, desc[UR4][R6.64] ;  /* 0x0000000406060981 */ /* 0x000ee8000c1e1900 */
[----:B------:R-:W4:Y:S04]  /*0890*/  @!P1 LDG.E R5, desc[UR4][R4.64] ;  /* 0x0000000404059981 */ /* 0x000f28000c1e1900 */
[----:B------:R-:W4:Y:S01]  /*08a0*/  @!P1 LDG.E R10, desc[UR4][R10.64] ;  /* 0x000000040a0a9981 */ /* 0x000f22000c1e1900 */
[----:B--2---:R-:W-:-:S04]  /*08b0*/  @P0 FFMA R3, R3, R16, R22 ;  /* 0x0000001003030223 */ /* 0x004fc80000000016 */
[----:B---3--:R-:W-:-:S04]  /*08c0*/  @P0 FFMA R22, R18, R6, R3 ;  /* 0x0000000612160223 */ /* 0x008fc80000000003 */
[----:B----4-:R-:W-:-:S07]  /*08d0*/  @!P1 FFMA R22, R5, R10, R22 ;  /* 0x0000000a05169223 */ /* 0x010fce0000000016 */
.L_x_0:
[----:B------:R-:W0:Y:S01]  /*08e0*/  LDCU UR6, c[0x0][0x3b4] ;  /* 0x00007680ff0677ac */ /* 0x000e220008000800 */
[----:B------:R-:W1:Y:S01]  /*08f0*/  LDC.64 R4, c[0x0][0x390] ;  /* 0x0000e400ff047b82 */ /* 0x000e620000000a00 */
[----:B------:R-:W2:Y:S01]  /*0900*/  LDCU UR7, c[0x0][0x3b8] ;  /* 0x00007700ff0777ac */ /* 0x000ea20008000800 */
[----:B0-----:R-:W-:-:S04]  /*0910*/  IMAD R3, R2, UR6, RZ ;  /* 0x0000000602037c24 */ /* 0x001fc8000f8e02ff */
[----:B--2---:R-:W-:-:S04]  /*0920*/  IMAD R3, R0, UR7, R3 ;  /* 0x0000000700037c24 */ /* 0x004fc8000f8e0203 */
[----:B-1----:R-:W-:-:S05]  /*0930*/  IMAD.WIDE R2, R3, 0x4, R4 ;  /* 0x0000000403027825 */ /* 0x002fca00078e0204 */
[----:B------:R-:W-:Y:S01]  /*0940*/  STG.E desc[UR4][R2.64], R22 ;  /* 0x0000001602007986 */ /* 0x000fe2000c101904 */
[----:B------:R-:W-:Y:S05]  /*0950*/  EXIT ;  /* 0x000000000000794d */ /* 0x000fea0003800000 */
.L_x_4:
[----:B------:R-:W-:-:S00]  /*0960*/  BRA `(.L_x_4) ;  /* 0xfffffffc00fc7947 */ /* 0x000fc0000383ffff */
[----:B------:R-:W-:-:S00]  /*0970*/  NOP ;  /* 0x0000000000007918 */ /* 0x000fc00000000000 */
        /* <DEDUP_REMOVED lines=8> */
.L_x_5:


//--------------------- .nv.shared.reserved.0     --------------------------
	.section	.nv.shared.reserved.0,"aw",@nobits
	.weak		__nv_reservedSMEM_offset_0_alias
	.size		__nv_reservedSMEM_offset_0_alias, 0, 64
	.other		__nv_reservedSMEM_offset_0_alias,@"STO_CUDA_RESERVED_SHARED STV_DEFAULT"
__nv_reservedSMEM_offset_0_alias:
	.zero		0
	.zero		64


//--------------------- .nv.constant0._Z11gemm_kernelPKfS0_Pfiiiiiiiii --------------------------
	.section	.nv.constant0._Z11gemm_kernelPKfS0_Pfiiiiiiiii,"a",@progbits
	.sectionflags	@""
	.align	4
.nv.constant0._Z11gemm_kernelPKfS0_Pfiiiiiiiii:
	.zero		956


//--------------------- SYMBOLS --------------------------

	.type		.nv.reservedSmem.offset0,@object
	.size		.nv.reservedSmem.offset0,0x4
